//
// Generated by NVIDIA NVVM Compiler
//
// Compiler Build ID: CL-36424714
// Cuda compilation tools, release 13.0, V13.0.88
// Based on NVVM 20.0.0
//

.version 9.0
.target sm_100
.address_size 64

	// .globl	_Z10matmul_gpuPfS_S_iii
// _ZZ19tiled_matmul_kernelPfS_S_iiiE3s_a has been demoted
// _ZZ19tiled_matmul_kernelPfS_S_iiiE3s_b has been demoted

.visible .entry _Z10matmul_gpuPfS_S_iii(
	.param .u64 .ptr .align 1 _Z10matmul_gpuPfS_S_iii_param_0,
	.param .u64 .ptr .align 1 _Z10matmul_gpuPfS_S_iii_param_1,
	.param .u64 .ptr .align 1 _Z10matmul_gpuPfS_S_iii_param_2,
	.param .u32 _Z10matmul_gpuPfS_S_iii_param_3,
	.param .u32 _Z10matmul_gpuPfS_S_iii_param_4,
	.param .u32 _Z10matmul_gpuPfS_S_iii_param_5
)
{
	.reg .pred 	%p<13>;
	.reg .b32 	%r<41>;
	.reg .b32 	%f<68>;
	.reg .b64 	%rd<53>;

	ld.param.u64 	%rd7, [_Z10matmul_gpuPfS_S_iii_param_0];
	ld.param.u64 	%rd8, [_Z10matmul_gpuPfS_S_iii_param_1];
	ld.param.u64 	%rd6, [_Z10matmul_gpuPfS_S_iii_param_2];
	ld.param.u32 	%r20, [_Z10matmul_gpuPfS_S_iii_param_3];
	ld.param.u32 	%r18, [_Z10matmul_gpuPfS_S_iii_param_4];
	ld.param.u32 	%r19, [_Z10matmul_gpuPfS_S_iii_param_5];
	cvta.to.global.u64 	%rd1, %rd8;
	cvta.to.global.u64 	%rd2, %rd7;
	mov.u32 	%r21, %ctaid.y;
	mov.u32 	%r22, %ntid.y;
	mov.u32 	%r23, %tid.y;
	mad.lo.s32 	%r1, %r21, %r22, %r23;
	mov.u32 	%r24, %ctaid.x;
	mov.u32 	%r25, %ntid.x;
	mov.u32 	%r26, %tid.x;
	mad.lo.s32 	%r2, %r24, %r25, %r26;
	setp.ge.s32 	%p1, %r1, %r20;
	setp.ge.s32 	%p2, %r2, %r19;
	or.pred  	%p3, %p1, %p2;
	@%p3 bra 	$L__BB0_14;
	setp.lt.s32 	%p4, %r18, 1;
	mov.f32 	%f67, 0f00000000;
	@%p4 bra 	$L__BB0_13;
	mul.lo.s32 	%r3, %r18, %r1;
	and.b32  	%r4, %r18, 7;
	setp.lt.u32 	%p5, %r18, 8;
	mov.f32 	%f67, 0f00000000;
	mov.b32 	%r39, 0;
	@%p5 bra 	$L__BB0_5;
	and.b32  	%r39, %r18, 2147483640;
	neg.s32 	%r37, %r39;
	shl.b32 	%r7, %r19, 3;
	mul.wide.u32 	%rd9, %r3, 4;
	add.s64 	%rd10, %rd9, %rd2;
	add.s64 	%rd52, %rd10, 16;
	mov.f32 	%f67, 0f00000000;
	mul.wide.s32 	%rd13, %r19, 4;
	mov.u32 	%r36, %r2;
$L__BB0_4:
	.pragma "nounroll";
	ld.global.f32 	%f17, [%rd52+-16];
	mul.wide.s32 	%rd11, %r36, 4;
	add.s64 	%rd12, %rd1, %rd11;
	ld.global.f32 	%f18, [%rd12];
	fma.rn.f32 	%f19, %f17, %f18, %f67;
	ld.global.f32 	%f20, [%rd52+-12];
	add.s64 	%rd14, %rd12, %rd13;
	ld.global.f32 	%f21, [%rd14];
	fma.rn.f32 	%f22, %f20, %f21, %f19;
	ld.global.f32 	%f23, [%rd52+-8];
	add.s64 	%rd15, %rd14, %rd13;
	ld.global.f32 	%f24, [%rd15];
	fma.rn.f32 	%f25, %f23, %f24, %f22;
	ld.global.f32 	%f26, [%rd52+-4];
	add.s64 	%rd16, %rd15, %rd13;
	ld.global.f32 	%f27, [%rd16];
	fma.rn.f32 	%f28, %f26, %f27, %f25;
	ld.global.f32 	%f29, [%rd52];
	add.s64 	%rd17, %rd16, %rd13;
	ld.global.f32 	%f30, [%rd17];
	fma.rn.f32 	%f31, %f29, %f30, %f28;
	ld.global.f32 	%f32, [%rd52+4];
	add.s64 	%rd18, %rd17, %rd13;
	ld.global.f32 	%f33, [%rd18];
	fma.rn.f32 	%f34, %f32, %f33, %f31;
	ld.global.f32 	%f35, [%rd52+8];
	add.s64 	%rd19, %rd18, %rd13;
	ld.global.f32 	%f36, [%rd19];
	fma.rn.f32 	%f37, %f35, %f36, %f34;
	ld.global.f32 	%f38, [%rd52+12];
	add.s64 	%rd20, %rd19, %rd13;
	ld.global.f32 	%f39, [%rd20];
	fma.rn.f32 	%f67, %f38, %f39, %f37;
	add.s32 	%r37, %r37, 8;
	add.s32 	%r36, %r36, %r7;
	add.s64 	%rd52, %rd52, 32;
	setp.ne.s32 	%p6, %r37, 0;
	@%p6 bra 	$L__BB0_4;
$L__BB0_5:
	setp.eq.s32 	%p7, %r4, 0;
	@%p7 bra 	$L__BB0_13;
	and.b32  	%r13, %r18, 3;
	setp.lt.u32 	%p8, %r4, 4;
	@%p8 bra 	$L__BB0_8;
	add.s32 	%r28, %r39, %r3;
	mul.wide.u32 	%rd21, %r28, 4;
	add.s64 	%rd22, %rd2, %rd21;
	ld.global.f32 	%f41, [%rd22];
	mad.lo.s32 	%r29, %r39, %r19, %r2;
	mul.wide.s32 	%rd23, %r29, 4;
	add.s64 	%rd24, %rd1, %rd23;
	ld.global.f32 	%f42, [%rd24];
	fma.rn.f32 	%f43, %f41, %f42, %f67;
	cvt.u64.u32 	%rd25, %r3;
	cvt.u64.u32 	%rd26, %r39;
	add.s64 	%rd27, %rd26, %rd25;
	shl.b64 	%rd28, %rd27, 2;
	add.s64 	%rd29, %rd2, %rd28;
	ld.global.f32 	%f44, [%rd29+4];
	mul.wide.s32 	%rd30, %r19, 4;
	add.s64 	%rd31, %rd24, %rd30;
	ld.global.f32 	%f45, [%rd31];
	fma.rn.f32 	%f46, %f44, %f45, %f43;
	ld.global.f32 	%f47, [%rd29+8];
	add.s64 	%rd32, %rd31, %rd30;
	ld.global.f32 	%f48, [%rd32];
	fma.rn.f32 	%f49, %f47, %f48, %f46;
	ld.global.f32 	%f50, [%rd29+12];
	add.s64 	%rd33, %rd32, %rd30;
	ld.global.f32 	%f51, [%rd33];
	fma.rn.f32 	%f67, %f50, %f51, %f49;
	add.s32 	%r39, %r39, 4;
$L__BB0_8:
	setp.eq.s32 	%p9, %r13, 0;
	@%p9 bra 	$L__BB0_13;
	setp.eq.s32 	%p10, %r13, 1;
	@%p10 bra 	$L__BB0_11;
	add.s32 	%r30, %r39, %r3;
	mul.wide.u32 	%rd34, %r30, 4;
	add.s64 	%rd35, %rd2, %rd34;
	ld.global.f32 	%f53, [%rd35];
	mad.lo.s32 	%r31, %r39, %r19, %r2;
	mul.wide.s32 	%rd36, %r31, 4;
	add.s64 	%rd37, %rd1, %rd36;
	ld.global.f32 	%f54, [%rd37];
	fma.rn.f32 	%f55, %f53, %f54, %f67;
	cvt.u64.u32 	%rd38, %r3;
	cvt.u64.u32 	%rd39, %r39;
	add.s64 	%rd40, %rd39, %rd38;
	shl.b64 	%rd41, %rd40, 2;
	add.s64 	%rd42, %rd2, %rd41;
	ld.global.f32 	%f56, [%rd42+4];
	mul.wide.s32 	%rd43, %r19, 4;
	add.s64 	%rd44, %rd37, %rd43;
	ld.global.f32 	%f57, [%rd44];
	fma.rn.f32 	%f67, %f56, %f57, %f55;
	add.s32 	%r39, %r39, 2;
$L__BB0_11:
	and.b32  	%r32, %r18, 1;
	setp.eq.b32 	%p11, %r32, 1;
	not.pred 	%p12, %p11;
	@%p12 bra 	$L__BB0_13;
	add.s32 	%r33, %r39, %r3;
	mul.wide.u32 	%rd45, %r33, 4;
	add.s64 	%rd46, %rd2, %rd45;
	ld.global.f32 	%f58, [%rd46];
	mad.lo.s32 	%r34, %r39, %r19, %r2;
	mul.wide.s32 	%rd47, %r34, 4;
	add.s64 	%rd48, %rd1, %rd47;
	ld.global.f32 	%f59, [%rd48];
	fma.rn.f32 	%f67, %f58, %f59, %f67;
$L__BB0_13:
	mad.lo.s32 	%r35, %r19, %r1, %r2;
	cvta.to.global.u64 	%rd49, %rd6;
	mul.wide.s32 	%rd50, %r35, 4;
	add.s64 	%rd51, %rd49, %rd50;
	st.global.f32 	[%rd51], %f67;
$L__BB0_14:
	ret;

}
	// .globl	_Z19tiled_matmul_kernelPfS_S_iii
.visible .entry _Z19tiled_matmul_kernelPfS_S_iii(
	.param .u64 .ptr .align 1 _Z19tiled_matmul_kernelPfS_S_iii_param_0,
	.param .u64 .ptr .align 1 _Z19tiled_matmul_kernelPfS_S_iii_param_1,
	.param .u64 .ptr .align 1 _Z19tiled_matmul_kernelPfS_S_iii_param_2,
	.param .u32 _Z19tiled_matmul_kernelPfS_S_iii_param_3,
	.param .u32 _Z19tiled_matmul_kernelPfS_S_iii_param_4,
	.param .u32 _Z19tiled_matmul_kernelPfS_S_iii_param_5
)
{
	.reg .pred 	%p<9>;
	.reg .b32 	%r<43>;
	.reg .b32 	%f<63>;
	.reg .b64 	%rd<13>;
	// demoted variable
	.shared .align 4 .b8 _ZZ19tiled_matmul_kernelPfS_S_iiiE3s_a[1024];
	// demoted variable
	.shared .align 4 .b8 _ZZ19tiled_matmul_kernelPfS_S_iiiE3s_b[1024];
	ld.param.u64 	%rd4, [_Z19tiled_matmul_kernelPfS_S_iii_param_0];
	ld.param.u64 	%rd5, [_Z19tiled_matmul_kernelPfS_S_iii_param_1];
	ld.param.u64 	%rd6, [_Z19tiled_matmul_kernelPfS_S_iii_param_2];
	ld.param.u32 	%r24, [_Z19tiled_matmul_kernelPfS_S_iii_param_3];
	ld.param.u32 	%r25, [_Z19tiled_matmul_kernelPfS_S_iii_param_4];
	ld.param.u32 	%r26, [_Z19tiled_matmul_kernelPfS_S_iii_param_5];
	mov.u32 	%r27, %ctaid.x;
	mov.u32 	%r28, %ctaid.y;
	mov.u32 	%r38, %tid.x;
	mov.u32 	%r40, %tid.y;
	shl.b32 	%r29, %r28, 4;
	add.s32 	%r3, %r29, %r40;
	shl.b32 	%r4, %r27, 4;
	add.s32 	%r5, %r4, %r38;
	setp.lt.s32 	%p1, %r25, 1;
	mov.f32 	%f62, 0f00000000;
	@%p1 bra 	$L__BB1_7;
	add.s32 	%r30, %r25, 15;
	shr.u32 	%r31, %r30, 4;
	shl.b32 	%r32, %r40, 6;
	mov.u32 	%r33, _ZZ19tiled_matmul_kernelPfS_S_iiiE3s_a;
	add.s32 	%r6, %r33, %r32;
	shl.b32 	%r34, %r38, 2;
	add.s32 	%r7, %r6, %r34;
	mov.u32 	%r35, _ZZ19tiled_matmul_kernelPfS_S_iiiE3s_b;
	add.s32 	%r9, %r35, %r34;
	add.s32 	%r8, %r9, %r32;
	neg.s32 	%r42, %r31;
	mad.lo.s32 	%r36, %r40, %r26, %r38;
	add.s32 	%r41, %r36, %r4;
	shl.b32 	%r12, %r26, 4;
	mad.lo.s32 	%r39, %r25, %r3, %r38;
	cvta.to.global.u64 	%rd1, %rd4;
	cvta.to.global.u64 	%rd2, %rd5;
	mov.f32 	%f62, 0f00000000;
$L__BB1_2:
	setp.ge.s32 	%p2, %r3, %r24;
	mul.wide.s32 	%rd7, %r39, 4;
	add.s64 	%rd3, %rd1, %rd7;
	setp.ge.s32 	%p3, %r38, %r25;
	mov.f32 	%f60, 0f00000000;
	or.pred  	%p4, %p2, %p3;
	@%p4 bra 	$L__BB1_4;
	ld.global.f32 	%f60, [%rd3];
$L__BB1_4:
	setp.ge.s32 	%p5, %r5, %r26;
	st.shared.f32 	[%r7], %f60;
	setp.ge.s32 	%p6, %r40, %r25;
	mov.f32 	%f61, 0f00000000;
	or.pred  	%p7, %p5, %p6;
	@%p7 bra 	$L__BB1_6;
	mul.wide.s32 	%rd8, %r41, 4;
	add.s64 	%rd9, %rd2, %rd8;
	ld.global.f32 	%f61, [%rd9];
$L__BB1_6:
	st.shared.f32 	[%r8], %f61;
	bar.sync 	0;
	ld.shared.f32 	%f12, [%r6];
	ld.shared.f32 	%f13, [%r9];
	fma.rn.f32 	%f14, %f12, %f13, %f62;
	ld.shared.f32 	%f15, [%r6+4];
	ld.shared.f32 	%f16, [%r9+64];
	fma.rn.f32 	%f17, %f15, %f16, %f14;
	ld.shared.f32 	%f18, [%r6+8];
	ld.shared.f32 	%f19, [%r9+128];
	fma.rn.f32 	%f20, %f18, %f19, %f17;
	ld.shared.f32 	%f21, [%r6+12];
	ld.shared.f32 	%f22, [%r9+192];
	fma.rn.f32 	%f23, %f21, %f22, %f20;
	ld.shared.f32 	%f24, [%r6+16];
	ld.shared.f32 	%f25, [%r9+256];
	fma.rn.f32 	%f26, %f24, %f25, %f23;
	ld.shared.f32 	%f27, [%r6+20];
	ld.shared.f32 	%f28, [%r9+320];
	fma.rn.f32 	%f29, %f27, %f28, %f26;
	ld.shared.f32 	%f30, [%r6+24];
	ld.shared.f32 	%f31, [%r9+384];
	fma.rn.f32 	%f32, %f30, %f31, %f29;
	ld.shared.f32 	%f33, [%r6+28];
	ld.shared.f32 	%f34, [%r9+448];
	fma.rn.f32 	%f35, %f33, %f34, %f32;
	ld.shared.f32 	%f36, [%r6+32];
	ld.shared.f32 	%f37, [%r9+512];
	fma.rn.f32 	%f38, %f36, %f37, %f35;
	ld.shared.f32 	%f39, [%r6+36];
	ld.shared.f32 	%f40, [%r9+576];
	fma.rn.f32 	%f41, %f39, %f40, %f38;
	ld.shared.f32 	%f42, [%r6+40];
	ld.shared.f32 	%f43, [%r9+640];
	fma.rn.f32 	%f44, %f42, %f43, %f41;
	ld.shared.f32 	%f45, [%r6+44];
	ld.shared.f32 	%f46, [%r9+704];
	fma.rn.f32 	%f47, %f45, %f46, %f44;
	ld.shared.f32 	%f48, [%r6+48];
	ld.shared.f32 	%f49, [%r9+768];
	fma.rn.f32 	%f50, %f48, %f49, %f47;
	ld.shared.f32 	%f51, [%r6+52];
	ld.shared.f32 	%f52, [%r9+832];
	fma.rn.f32 	%f53, %f51, %f52, %f50;
	ld.shared.f32 	%f54, [%r6+56];
	ld.shared.f32 	%f55, [%r9+896];
	fma.rn.f32 	%f56, %f54, %f55, %f53;
	ld.shared.f32 	%f57, [%r6+60];
	ld.shared.f32 	%f58, [%r9+960];
	fma.rn.f32 	%f62, %f57, %f58, %f56;
	bar.sync 	0;
	add.s32 	%r42, %r42, 1;
	setp.ne.s32 	%p8, %r42, 0;
	add.s32 	%r41, %r41, %r12;
	add.s32 	%r40, %r40, 16;
	add.s32 	%r39, %r39, 16;
	add.s32 	%r38, %r38, 16;
	@%p8 bra 	$L__BB1_2;
$L__BB1_7:
	cvta.to.global.u64 	%rd10, %rd6;
	mad.lo.s32 	%r37, %r26, %r3, %r5;
	mul.wide.s32 	%rd11, %r37, 4;
	add.s64 	%rd12, %rd10, %rd11;
	st.global.f32 	[%rd12], %f62;
	ret;

}


// ===== COMPILED SASS (sm_100) =====

	.target	sm_100

	.elftype	@"ET_EXEC"


//--------------------- .note.nv.tkinfo           --------------------------
	.section	.note.nv.tkinfo,"",@"SHT_NOTE"
	.sectionflags	@"SHF_NOTE_NV_TKINFO"
	.tkinfo
        /*0018*/ 	.word	0x00000002
        /*0030*/ 	.string	""
        /*0030*/ 	.string	"ptxas"
        /*0030*/ 	.string	"Cuda compilation tools, release 13.0, V13.0.88"
        /*0030*/ 	.string	"Build cuda_13.0.r13.0/compiler.36424714_0"
        /*0030*/ 	.string	"-arch sm_100 -m 64 "



//--------------------- .note.nv.cuinfo           --------------------------
	.section	.note.nv.cuinfo,"",@"SHT_NOTE"
	.sectionflags	@"SHF_NOTE_NV_CUINFO"
        /*0018*/ 	.short	0x0002
        /*001a*/ 	.short	0x0064
        /*001c*/ 	.short	0x0082
	.zero		2


//--------------------- .nv.info                  --------------------------
	.section	.nv.info,"",@"SHT_CUDA_INFO"
	.align	4


	//----- nvinfo : EIATTR_REGCOUNT
	.align		4
        /*0000*/ 	.byte	0x04, 0x2f
        /*0002*/ 	.short	(.L_1 - .L_0)
	.align		4
.L_0:
        /*0004*/ 	.word	index@(_Z10matmul_gpuPfS_S_iii)
        /*0008*/ 	.word	0x00000020


	//----- nvinfo : EIATTR_FRAME_SIZE
	.align		4
.L_1:
        /*000c*/ 	.byte	0x04, 0x11
        /*000e*/ 	.short	(.L_3 - .L_2)
	.align		4
.L_2:
        /*0010*/ 	.word	index@(_Z10matmul_gpuPfS_S_iii)
        /*0014*/ 	.word	0x00000000


	//----- nvinfo : EIATTR_REGCOUNT
	.align		4
.L_3:
        /*0018*/ 	.byte	0x04, 0x2f
        /*001a*/ 	.short	(.L_5 - .L_4)
	.align		4
.L_4:
        /*001c*/ 	.word	index@(_Z19tiled_matmul_kernelPfS_S_iii)
        /*0020*/ 	.word	0x00000020


	//----- nvinfo : EIATTR_FRAME_SIZE
	.align		4
.L_5:
        /*0024*/ 	.byte	0x04, 0x11
        /*0026*/ 	.short	(.L_7 - .L_6)
	.align		4
.L_6:
        /*0028*/ 	.word	index@(_Z19tiled_matmul_kernelPfS_S_iii)
        /*002c*/ 	.word	0x00000000


	//----- nvinfo : EIATTR_MIN_STACK_SIZE
	.align		4
.L_7:
        /*0030*/ 	.byte	0x04, 0x12
        /*0032*/ 	.short	(.L_9 - .L_8)
	.align		4
.L_8:
        /*0034*/ 	.word	index@(_Z19tiled_matmul_kernelPfS_S_iii)
        /*0038*/ 	.word	0x00000000


	//----- nvinfo : EIATTR_MIN_STACK_SIZE
	.align		4
.L_9:
        /*003c*/ 	.byte	0x04, 0x12
        /*003e*/ 	.short	(.L_11 - .L_10)
	.align		4
.L_10:
        /*0040*/ 	.word	index@(_Z10matmul_gpuPfS_S_iii)
        /*0044*/ 	.word	0x00000000
.L_11:


//--------------------- .nv.compat                --------------------------
	.section	.nv.compat,"",@"SHT_CUDA_COMPAT_INFO"
	.align	4
        /*0000*/ 	.byte	0x02, 0x09, 0x00, 0x00, 0x02, 0x02, 0x01, 0x00, 0x02, 0x05, 0x05, 0x00, 0x03, 0x07, 0x01, 0x01
        /*0010*/ 	.byte	0x02, 0x03, 0x00, 0x00, 0x02, 0x06, 0x01, 0x00, 0x04, 0x0b, 0x08, 0x00, 0x09, 0x00, 0x00, 0x00
        /*0020*/ 	.byte	0x00, 0x00, 0x00, 0x00


//--------------------- .nv.info._Z19tiled_matmul_kernelPfS_S_iii --------------------------
	.section	.nv.info._Z19tiled_matmul_kernelPfS_S_iii,"",@"SHT_CUDA_INFO"
	.sectionflags	@""
	.align	4


	//----- nvinfo : EIATTR_CUDA_API_VERSION
	.align		4
        /*0000*/ 	.byte	0x04, 0x37
        /*0002*/ 	.short	(.L_13 - .L_12)
.L_12:
        /*0004*/ 	.word	0x00000082


	//----- nvinfo : EIATTR_KPARAM_INFO
	.align		4
.L_13:
        /*0008*/ 	.byte	0x04, 0x17
        /*000a*/ 	.short	(.L_15 - .L_14)
.L_14:
        /*000c*/ 	.word	0x00000000
        /*0010*/ 	.short	0x0005
        /*0012*/ 	.short	0x0020
        /*0014*/ 	.byte	0x00, 0xf0, 0x11, 0x00


	//----- nvinfo : EIATTR_KPARAM_INFO
	.align		4
.L_15:
        /*0018*/ 	.byte	0x04, 0x17
        /*001a*/ 	.short	(.L_17 - .L_16)
.L_16:
        /*001c*/ 	.word	0x00000000
        /*0020*/ 	.short	0x0004
        /*0022*/ 	.short	0x001c
        /*0024*/ 	.byte	0x00, 0xf0, 0x11, 0x00


	//----- nvinfo : EIATTR_KPARAM_INFO
	.align		4
.L_17:
        /*0028*/ 	.byte	0x04, 0x17
        /*002a*/ 	.short	(.L_19 - .L_18)
.L_18:
        /*002c*/ 	.word	0x00000000
        /*0030*/ 	.short	0x0003
        /*0032*/ 	.short	0x0018
        /*0034*/ 	.byte	0x00, 0xf0, 0x11, 0x00


	//----- nvinfo : EIATTR_KPARAM_INFO
	.align		4
.L_19:
        /*0038*/ 	.byte	0x04, 0x17
        /*003a*/ 	.short	(.L_21 - .L_20)
.L_20:
        /*003c*/ 	.word	0x00000000
        /*0040*/ 	.short	0x0002
        /*0042*/ 	.short	0x0010
        /*0044*/ 	.byte	0x00, 0xf5, 0x21, 0x00


	//----- nvinfo : EIATTR_KPARAM_INFO
	.align		4
.L_21:
        /*0048*/ 	.byte	0x04, 0x17
        /*004a*/ 	.short	(.L_23 - .L_22)
.L_22:
        /*004c*/ 	.word	0x00000000
        /*0050*/ 	.short	0x0001
        /*0052*/ 	.short	0x0008
        /*0054*/ 	.byte	0x00, 0xf5, 0x21, 0x00


	//----- nvinfo : EIATTR_KPARAM_INFO
	.align		4
.L_23:
        /*0058*/ 	.byte	0x04, 0x17
        /*005a*/ 	.short	(.L_25 - .L_24)
.L_24:
        /*005c*/ 	.word	0x00000000
        /*0060*/ 	.short	0x0000
        /*0062*/ 	.short	0x0000
        /*0064*/ 	.byte	0x00, 0xf5, 0x21, 0x00


	//----- nvinfo : EIATTR_SPARSE_MMA_MASK
	.align		4
.L_25:
        /*0068*/ 	.byte	0x03, 0x50
        /*006a*/ 	.short	0x0000


	//----- nvinfo : EIATTR_MAXREG_COUNT
	.align		4
        /*006c*/ 	.byte	0x03, 0x1b
        /*006e*/ 	.short	0x00ff


	//----- nvinfo : EIATTR_NUM_BARRIERS
	.align		4
        /*0070*/ 	.byte	0x02, 0x4c
        /*0072*/ 	.byte	0x01
	.zero		1


	//----- nvinfo : EIATTR_MERCURY_ISA_VERSION
	.align		4
        /*0074*/ 	.byte	0x03, 0x5f
        /*0076*/ 	.short	0x0101


	//----- nvinfo : EIATTR_VRC_CTA_INIT_COUNT
	.align		4
        /*0078*/ 	.byte	0x02, 0x4a
	.zero		1
	.zero		1


	//----- nvinfo : EIATTR_EXIT_INSTR_OFFSETS
	.align		4
        /*007c*/ 	.byte	0x04, 0x1c
        /*007e*/ 	.short	(.L_27 - .L_26)


	//   ....[0]....
.L_26:
        /*0080*/ 	.word	0x000005f0


	//----- nvinfo : EIATTR_CBANK_PARAM_SIZE
	.align		4
.L_27:
        /*0084*/ 	.byte	0x03, 0x19
        /*0086*/ 	.short	0x0024


	//----- nvinfo : EIATTR_PARAM_CBANK
	.align		4
        /*0088*/ 	.byte	0x04, 0x0a
        /*008a*/ 	.short	(.L_29 - .L_28)
	.align		4
.L_28:
        /*008c*/ 	.word	index@(.nv.constant0._Z19tiled_matmul_kernelPfS_S_iii)
        /*0090*/ 	.short	0x0380
        /*0092*/ 	.short	0x0024


	//----- nvinfo : EIATTR_SW_WAR
	.align		4
.L_29:
        /*0094*/ 	.byte	0x04, 0x36
        /*0096*/ 	.short	(.L_31 - .L_30)
.L_30:
        /*0098*/ 	.word	0x00000008
.L_31:


//--------------------- .nv.info._Z10matmul_gpuPfS_S_iii --------------------------
	.section	.nv.info._Z10matmul_gpuPfS_S_iii,"",@"SHT_CUDA_INFO"
	.sectionflags	@""
	.align	4


	//----- nvinfo : EIATTR_CUDA_API_VERSION
	.align		4
        /*0000*/ 	.byte	0x04, 0x37
        /*0002*/ 	.short	(.L_33 - .L_32)
.L_32:
        /*0004*/ 	.word	0x00000082


	//----- nvinfo : EIATTR_KPARAM_INFO
	.align		4
.L_33:
        /*0008*/ 	.byte	0x04, 0x17
        /*000a*/ 	.short	(.L_35 - .L_34)
.L_34:
        /*000c*/ 	.word	0x00000000
        /*0010*/ 	.short	0x0005
        /*0012*/ 	.short	0x0020
        /*0014*/ 	.byte	0x00, 0xf0, 0x11, 0x00


	//----- nvinfo : EIATTR_KPARAM_INFO
	.align		4
.L_35:
        /*0018*/ 	.byte	0x04, 0x17
        /*001a*/ 	.short	(.L_37 - .L_36)
.L_36:
        /*001c*/ 	.word	0x00000000
        /*0020*/ 	.short	0x0004
        /*0022*/ 	.short	0x001c
        /*0024*/ 	.byte	0x00, 0xf0, 0x11, 0x00


	//----- nvinfo : EIATTR_KPARAM_INFO
	.align		4
.L_37:
        /*0028*/ 	.byte	0x04, 0x17
        /*002a*/ 	.short	(.L_39 - .L_38)
.L_38:
        /*002c*/ 	.word	0x00000000
        /*0030*/ 	.short	0x0003
        /*0032*/ 	.short	0x0018
        /*0034*/ 	.byte	0x00, 0xf0, 0x11, 0x00


	//----- nvinfo : EIATTR_KPARAM_INFO
	.align		4
.L_39:
        /*0038*/ 	.byte	0x04, 0x17
        /*003a*/ 	.short	(.L_41 - .L_40)
.L_40:
        /*003c*/ 	.word	0x00000000
        /*0040*/ 	.short	0x0002
        /*0042*/ 	.short	0x0010
        /*0044*/ 	.byte	0x00, 0xf5, 0x21, 0x00


	//----- nvinfo : EIATTR_KPARAM_INFO
	.align		4
.L_41:
        /*0048*/ 	.byte	0x04, 0x17
        /*004a*/ 	.short	(.L_43 - .L_42)
.L_42:
        /*004c*/ 	.word	0x00000000
        /*0050*/ 	.short	0x0001
        /*0052*/ 	.short	0x0008
        /*0054*/ 	.byte	0x00, 0xf5, 0x21, 0x00


	//----- nvinfo : EIATTR_KPARAM_INFO
	.align		4
.L_43:
        /*0058*/ 	.byte	0x04, 0x17
        /*005a*/ 	.short	(.L_45 - .L_44)
.L_44:
        /*005c*/ 	.word	0x00000000
        /*0060*/ 	.short	0x0000
        /*0062*/ 	.short	0x0000
        /*0064*/ 	.byte	0x00, 0xf5, 0x21, 0x00


	//----- nvinfo : EIATTR_SPARSE_MMA_MASK
	.align		4
.L_45:
        /*0068*/ 	.byte	0x03, 0x50
        /*006a*/ 	.short	0x0000


	//----- nvinfo : EIATTR_MAXREG_COUNT
	.align		4
        /*006c*/ 	.byte	0x03, 0x1b
        /*006e*/ 	.short	0x00ff


	//----- nvinfo : EIATTR_MERCURY_ISA_VERSION
	.align		4
        /*0070*/ 	.byte	0x03, 0x5f
        /*0072*/ 	.short	0x0101


	//----- nvinfo : EIATTR_VRC_CTA_INIT_COUNT
	.align		4
        /*0074*/ 	.byte	0x02, 0x4a
	.zero		1
	.zero		1


	//----- nvinfo : EIATTR_EXIT_INSTR_OFFSETS
	.align		4
        /*0078*/ 	.byte	0x04, 0x1c
        /*007a*/ 	.short	(.L_47 - .L_46)


	//   ....[0]....
.L_46:
        /*007c*/ 	.word	0x000000d0


	//   ....[1]....
        /*0080*/ 	.word	0x000008f0


	//----- nvinfo : EIATTR_CBANK_PARAM_SIZE
	.align		4
.L_47:
        /*0084*/ 	.byte	0x03, 0x19
        /*0086*/ 	.short	0x0024


	//----- nvinfo : EIATTR_PARAM_CBANK
	.align		4
        /*0088*/ 	.byte	0x04, 0x0a
        /*008a*/ 	.short	(.L_49 - .L_48)
	.align		4
.L_48:
        /*008c*/ 	.word	index@(.nv.constant0._Z10matmul_gpuPfS_S_iii)
        /*0090*/ 	.short	0x0380
        /*0092*/ 	.short	0x0024


	//----- nvinfo : EIATTR_SW_WAR
	.align		4
.L_49:
        /*0094*/ 	.byte	0x04, 0x36
        /*0096*/ 	.short	(.L_51 - .L_50)
.L_50:
        /*0098*/ 	.word	0x00000008
.L_51:


//--------------------- .nv.callgraph             --------------------------
	.section	.nv.callgraph,"",@"SHT_CUDA_CALLGRAPH"
	.align	4
	.sectionentsize	8
	.align		4
        /*0000*/ 	.word	0x00000000
	.align		4
        /*0004*/ 	.word	0xffffffff
	.align		4
        /*0008*/ 	.word	0x00000000
	.align		4
        /*000c*/ 	.word	0xfffffffe
	.align		4
        /*0010*/ 	.word	0x00000000
	.align		4
        /*0014*/ 	.word	0xfffffffd
	.align		4
        /*0018*/ 	.word	0x00000000
	.align		4
        /*001c*/ 	.word	0xfffffffc


//--------------------- .text._Z19tiled_matmul_kernelPfS_S_iii --------------------------
	.section	.text._Z19tiled_matmul_kernelPfS_S_iii,"ax",@progbits
	.align	128
        .global         _Z19tiled_matmul_kernelPfS_S_iii
        .type           _Z19tiled_matmul_kernelPfS_S_iii,@function
        .size           _Z19tiled_matmul_kernelPfS_S_iii,(.L_x_8 - _Z19tiled_matmul_kernelPfS_S_iii)
        .other          _Z19tiled_matmul_kernelPfS_S_iii,@"STO_CUDA_ENTRY STV_DEFAULT"
_Z19tiled_matmul_kernelPfS_S_iii:
.text._Z19tiled_matmul_kernelPfS_S_iii:
[----:B------:R-:W-:Y:S01]  /*0000*/  LDC R1, c[0x0][0x37c] ;  /* 0x0000df00ff017b82 */ /* 0x000fe20000000800 */
[----:B------:R-:W0:Y:S01]  /*0010*/  S2R R12, SR_CTAID.Y ;  /* 0x00000000000c7919 */ /* 0x000e220000002600 */
[----:B------:R-:W1:Y:S01]  /*0020*/  LDCU UR10, c[0x0][0x39c] ;  /* 0x00007380ff0a77ac */ /* 0x000e620008000800 */
[----:B------:R-:W-:Y:S01]  /*0030*/  HFMA2 R23, -RZ, RZ, 0, 0 ;  /* 0x00000000ff177431 */ /* 0x000fe200000001ff */
[----:B------:R-:W0:Y:S01]  /*0040*/  S2R R0, SR_TID.Y ;  /* 0x0000000000007919 */ /* 0x000e220000002200 */
[----:B------:R-:W2:Y:S01]  /*0050*/  LDCU.64 UR8, c[0x0][0x358] ;  /* 0x00006b00ff0877ac */ /* 0x000ea20008000a00 */
[----:B------:R-:W3:Y:S01]  /*0060*/  S2R R5, SR_CTAID.X ;  /* 0x0000000000057919 */ /* 0x000ee20000002500 */
[----:B------:R-:W3:Y:S01]  /*0070*/  S2R R21, SR_TID.X ;  /* 0x0000000000157919 */ /* 0x000ee20000002100 */
[----:B-1----:R-:W-:Y:S01]  /*0080*/  UISETP.GE.AND UP0, UPT, UR10, 0x1, UPT ;  /* 0x000000010a00788c */ /* 0x002fe2000bf06270 */
[----:B0-----:R-:W-:Y:S02]  /*0090*/  LEA R12, R12, R0, 0x4 ;  /* 0x000000000c0c7211 */ /* 0x001fe400078e20ff */
[----:B---3--:R-:W-:-:S06]  /*00a0*/  LEA R13, R5, R21, 0x4 ;  /* 0x00000015050d7211 */ /* 0x008fcc00078e20ff */
[----:B--2---:R-:W-:Y:S05]  /*00b0*/  BRA.U !UP0, `(.L_x_0) ;  /* 0x0000000508387547 */ /* 0x004fea000b800000 */
[----:B------:R-:W0:Y:S01]  /*00c0*/  S2UR UR7, SR_CgaCtaId ;  /* 0x00000000000779c3 */ /* 0x000e220000008800 */
[----:B------:R-:W1:Y:S01]  /*00d0*/  LDCU UR11, c[0x0][0x3a0] ;  /* 0x00007400ff0b77ac */ /* 0x000e620008000800 */
[----:B------:R-:W-:Y:S01]  /*00e0*/  MOV R23, RZ ;  /* 0x000000ff00177202 */ /* 0x000fe20000000f00 */
[----:B------:R-:W-:Y:S01]  /*00f0*/  IMAD R15, R12, UR10, R21 ;  /* 0x0000000a0c0f7c24 */ /* 0x000fe2000f8e0215 */
[----:B------:R-:W-:Y:S01]  /*0100*/  UMOV UR5, 0x400 ;  /* 0x0000040000057882 */ /* 0x000fe20000000000 */
[----:B------:R-:W-:-:S03]  /*0110*/  UIADD3 UR4, UPT, UPT, UR10, 0xf, URZ ;  /* 0x0000000f0a047890 */ /* 0x000fc6000fffe0ff */
[----:B------:R-:W2:Y:S01]  /*0120*/  LDC R16, c[0x0][0x3a0] ;  /* 0x0000e800ff107b82 */ /* 0x000ea20000000800 */
[----:B------:R-:W-:Y:S02]  /*0130*/  UIADD3 UR6, UPT, UPT, UR5, 0x400, URZ ;  /* 0x0000040005067890 */ /* 0x000fe4000fffe0ff */
[----:B------:R-:W-:Y:S01]  /*0140*/  USHF.R.U32.HI UR4, URZ, 0x4, UR4 ;  /* 0x00000004ff047899 */ /* 0x000fe20008011604 */
[----:B------:R-:W3:Y:S04]  /*0150*/  LDCU.64 UR12, c[0x0][0x398] ;  /* 0x00007300ff0c77ac */ /* 0x000ee80008000a00 */
[----:B------:R-:W4:Y:S01]  /*0160*/  LDC.64 R2, c[0x0][0x380] ;  /* 0x0000e000ff027b82 */ /* 0x000f220000000a00 */
[----:B------:R-:W-:Y:S01]  /*0170*/  UIADD3 UR4, UPT, UPT, -UR4, URZ, URZ ;  /* 0x000000ff04047290 */ /* 0x000fe2000fffe1ff */
[----:B-1----:R-:W-:Y:S01]  /*0180*/  IMAD R14, R0, UR11, R21 ;  /* 0x0000000b000e7c24 */ /* 0x002fe2000f8e0215 */
[----:B0-----:R-:W-:-:S04]  /*0190*/  ULEA UR5, UR7, UR5, 0x18 ;  /* 0x0000000507057291 */ /* 0x001fc8000f8ec0ff */
[----:B------:R-:W-:Y:S01]  /*01a0*/  LEA R14, R5, R14, 0x4 ;  /* 0x0000000e050e7211 */ /* 0x000fe200078e20ff */
[----:B------:R-:W-:Y:S01]  /*01b0*/  ULEA UR6, UR7, UR6, 0x18 ;  /* 0x0000000607067291 */ /* 0x000fe2000f8ec0ff */
[----:B------:R-:W-:-:S05]  /*01c0*/  LEA R18, R0, UR5, 0x6 ;  /* 0x0000000500127c11 */ /* 0x000fca000f8e30ff */
[C---:B------:R-:W-:Y:S02]  /*01d0*/  LEA R19, R21.reuse, UR6, 0x2 ;  /* 0x0000000615137c11 */ /* 0x040fe4000f8e10ff */
[----:B------:R-:W-:Y:S02]  /*01e0*/  LEA R20, R21, R18, 0x2 ;  /* 0x0000001215147211 */ /* 0x000fe400078e10ff */
[----:B---3--:R-:W-:-:S07]  /*01f0*/  LEA R17, R0, R19, 0x6 ;  /* 0x0000001300117211 */ /* 0x008fce00078e30ff */
.L_x_1:
[----:B------:R-:W-:Y:S01]  /*0200*/  ISETP.GE.AND P0, PT, R0, UR13, PT ;  /* 0x0000000d00007c0c */ /* 0x000fe2000bf06270 */
[----:B------:R-:W-:Y:S01]  /*0210*/  HFMA2 R22, -RZ, RZ, 0, 0 ;  /* 0x00000000ff167431 */ /* 0x000fe200000001ff */
[----:B------:R-:W-:Y:S01]  /*0220*/  ISETP.GE.AND P1, PT, R21, UR13, PT ;  /* 0x0000000d15007c0c */ /* 0x000fe2000bf26270 */
[----:B----4-:R-:W-:Y:S01]  /*0230*/  IMAD.WIDE R4, R15, 0x4, R2 ;  /* 0x000000040f047825 */ /* 0x010fe200078e0202 */
[----:B--2---:R-:W-:Y:S02]  /*0240*/  ISETP.GE.OR P0, PT, R13, R16, P0 ;  /* 0x000000100d00720c */ /* 0x004fe40000706670 */
[----:B------:R-:W-:Y:S02]  /*0250*/  ISETP.GE.OR P1, PT, R12, UR12, P1 ;  /* 0x0000000c0c007c0c */ /* 0x000fe40008f26670 */
[----:B------:R-:W-:-:S09]  /*0260*/  MOV R27, RZ ;  /* 0x000000ff001b7202 */ /* 0x000fd20000000f00 */
[----:B------:R-:W0:Y:S02]  /*0270*/  @!P0 LDC.64 R6, c[0x0][0x388] ;  /* 0x0000e200ff068b82 */ /* 0x000e240000000a00 */
[----:B------:R-:W2:Y:S01]  /*0280*/  @!P1 LDG.E R27, desc[UR8][R4.64] ;  /* 0x00000008041b9981 */ /* 0x000ea2000c1e1900 */
[----:B0-----:R-:W-:-:S05]  /*0290*/  @!P0 IMAD.WIDE R6, R14, 0x4, R6 ;  /* 0x000000040e068825 */ /* 0x001fca00078e0206 */
[----:B------:R-:W3:Y:S01]  /*02a0*/  @!P0 LDG.E R22, desc[UR8][R6.64] ;  /* 0x0000000806168981 */ /* 0x000ee2000c1e1900 */
[----:B------:R-:W-:-:S04]  /*02b0*/  UIADD3 UR4, UPT, UPT, UR4, 0x1, URZ ;  /* 0x0000000104047890 */ /* 0x000fc8000fffe0ff */
[----:B------:R-:W-:Y:S01]  /*02c0*/  UISETP.NE.AND UP0, UPT, UR4, URZ, UPT ;  /* 0x000000ff0400728c */ /* 0x000fe2000bf05270 */
[----:B------:R-:W-:Y:S02]  /*02d0*/  IADD3 R0, PT, PT, R0, 0x10, RZ ;  /* 0x0000001000007810 */ /* 0x000fe40007ffe0ff */
[----:B------:R-:W-:Y:S02]  /*02e0*/  IADD3 R15, PT, PT, R15, 0x10, RZ ;  /* 0x000000100f0f7810 */ /* 0x000fe40007ffe0ff */
[----:B------:R-:W-:Y:S02]  /*02f0*/  IADD3 R21, PT, PT, R21, 0x10, RZ ;  /* 0x0000001015157810 */ /* 0x000fe40007ffe0ff */
[----:B------:R-:W-:Y:S01]  /*0300*/  LEA R14, R16, R14, 0x4 ;  /* 0x0000000e100e7211 */ /* 0x000fe200078e20ff */
[----:B--2---:R-:W-:Y:S04]  /*0310*/  STS [R20], R27 ;  /* 0x0000001b14007388 */ /* 0x004fe80000000800 */
[----:B---3--:R-:W-:Y:S01]  /*0320*/  STS [R17], R22 ;  /* 0x0000001611007388 */ /* 0x008fe20000000800 */
[----:B------:R-:W-:Y:S06]  /*0330*/  BAR.SYNC.DEFER_BLOCKING 0x0 ;  /* 0x0000000000007b1d */ /* 0x000fec0000010000 */
[----:B------:R-:W-:Y:S04]  /*0340*/  LDS R26, [R19] ;  /* 0x00000000131a7984 */ /* 0x000fe80000000800 */
[----:B------:R-:W0:Y:S04]  /*0350*/  LDS.128 R8, [R18] ;  /* 0x0000000012087984 */ /* 0x000e280000000c00 */
[----:B------:R-:W1:Y:S04]  /*0360*/  LDS R29, [R19+0x40] ;  /* 0x00004000131d7984 */ /* 0x000e680000000800 */
[----:B------:R-:W2:Y:S04]  /*0370*/  LDS R25, [R19+0x80] ;  /* 0x0000800013197984 */ /* 0x000ea80000000800 */
[----:B------:R-:W3:Y:S04]  /*0380*/  LDS R24, [R19+0xc0] ;  /* 0x0000c00013187984 */ /* 0x000ee80000000800 */
[----:B------:R-:W-:Y:S04]  /*0390*/  LDS.128 R4, [R18+0x10] ;  /* 0x0000100012047984 */ /* 0x000fe80000000c00 */
[----:B------:R-:W-:Y:S04]  /*03a0*/  LDS R22, [R19+0x140] ;  /* 0x0001400013167984 */ /* 0x000fe80000000800 */
[----:B------:R-:W-:Y:S01]  /*03b0*/  LDS R27, [R19+0x200] ;  /* 0x00020000131b7984 */ /* 0x000fe20000000800 */
[----:B0-----:R-:W-:-:S03]  /*03c0*/  FFMA R8, R8, R26, R23 ;  /* 0x0000001a08087223 */ /* 0x001fc60000000017 */
[----:B------:R-:W0:Y:S01]  /*03d0*/  LDS R23, [R19+0x100] ;  /* 0x0001000013177984 */ /* 0x000e220000000800 */
[----:B-1----:R-:W-:-:S03]  /*03e0*/  FFMA R8, R29, R9, R8 ;  /* 0x000000091d087223 */ /* 0x002fc60000000008 */
[----:B------:R-:W-:Y:S01]  /*03f0*/  LDS R26, [R19+0x1c0] ;  /* 0x0001c000131a7984 */ /* 0x000fe20000000800 */
[----:B--2---:R-:W-:-:S03]  /*0400*/  FFMA R9, R25, R10, R8 ;  /* 0x0000000a19097223 */ /* 0x004fc60000000008 */
[----:B------:R-:W1:Y:S01]  /*0410*/  LDS R25, [R19+0x180] ;  /* 0x0001800013197984 */ /* 0x000e620000000800 */
[----:B---3--:R-:W-:-:S03]  /*0420*/  FFMA R9, R24, R11, R9 ;  /* 0x0000000b18097223 */ /* 0x008fc60000000009 */
[----:B------:R-:W-:Y:S01]  /*0430*/  LDS R24, [R19+0x240] ;  /* 0x0002400013187984 */ /* 0x000fe20000000800 */
[----:B0-----:R-:W-:-:S03]  /*0440*/  FFMA R23, R4, R23, R9 ;  /* 0x0000001704177223 */ /* 0x001fc60000000009 */
[----:B------:R-:W0:Y:S01]  /*0450*/  LDS.128 R8, [R18+0x20] ;  /* 0x0000200012087984 */ /* 0x000e220000000c00 */
[----:B------:R-:W-:-:S03]  /*0460*/  FFMA R22, R22, R5, R23 ;  /* 0x0000000516167223 */ /* 0x000fc60000000017 */
[----:B------:R-:W2:Y:S01]  /*0470*/  LDS R23, [R19+0x280] ;  /* 0x0002800013177984 */ /* 0x000ea20000000800 */
[----:B-1----:R-:W-:-:S03]  /*0480*/  FFMA R25, R25, R6, R22 ;  /* 0x0000000619197223 */ /* 0x002fc60000000016 */
[----:B------:R-:W1:Y:S01]  /*0490*/  LDS R22, [R19+0x2c0] ;  /* 0x0002c00013167984 */ /* 0x000e620000000800 */
[----:B------:R-:W-:-:S03]  /*04a0*/  FFMA R7, R26, R7, R25 ;  /* 0x000000071a077223 */ /* 0x000fc60000000019 */
[----:B------:R-:W-:Y:S01]  /*04b0*/  LDS R25, [R19+0x300] ;  /* 0x0003000013197984 */ /* 0x000fe20000000800 */
[----:B0-----:R-:W-:-:S03]  /*04c0*/  FFMA R27, R8, R27, R7 ;  /* 0x0000001b081b7223 */ /* 0x001fc60000000007 */
[----:B------:R-:W0:Y:S01]  /*04d0*/  LDS.128 R4, [R18+0x30] ;  /* 0x0000300012047984 */ /* 0x000e220000000c00 */
[----:B------:R-:W-:-:S03]  /*04e0*/  FFMA R24, R24, R9, R27 ;  /* 0x0000000918187223 */ /* 0x000fc6000000001b */
[----:B------:R-:W3:Y:S04]  /*04f0*/  LDS R27, [R19+0x340] ;  /* 0x00034000131b7984 */ /* 0x000ee80000000800 */
[----:B------:R-:W4:Y:S04]  /*0500*/  LDS R9, [R19+0x380] ;  /* 0x0003800013097984 */ /* 0x000f280000000800 */
[----:B------:R-:W5:Y:S01]  /*0510*/  LDS R8, [R19+0x3c0] ;  /* 0x0003c00013087984 */ /* 0x000f620000000800 */
[----:B--2---:R-:W-:-:S04]  /*0520*/  FFMA R23, R23, R10, R24 ;  /* 0x0000000a17177223 */ /* 0x004fc80000000018 */
[----:B-1----:R-:W-:-:S04]  /*0530*/  FFMA R11, R22, R11, R23 ;  /* 0x0000000b160b7223 */ /* 0x002fc80000000017 */
[----:B0-----:R-:W-:-:S04]  /*0540*/  FFMA R4, R4, R25, R11 ;  /* 0x0000001904047223 */ /* 0x001fc8000000000b */
[----:B---3--:R-:W-:-:S04]  /*0550*/  FFMA R4, R27, R5, R4 ;  /* 0x000000051b047223 */ /* 0x008fc80000000004 */
[----:B----4-:R-:W-:-:S04]  /*0560*/  FFMA R9, R9, R6, R4 ;  /* 0x0000000609097223 */ /* 0x010fc80000000004 */
[----:B-----5:R-:W-:Y:S01]  /*0570*/  FFMA R23, R8, R7, R9 ;  /* 0x0000000708177223 */ /* 0x020fe20000000009 */
[----:B------:R-:W-:Y:S06]  /*0580*/  BAR.SYNC.DEFER_BLOCKING 0x0 ;  /* 0x0000000000007b1d */ /* 0x000fec0000010000 */
[----:B------:R-:W-:Y:S05]  /*0590*/  BRA.U UP0, `(.L_x_1) ;  /* 0xfffffffd00187547 */ /* 0x000fea000b83ffff */
.L_x_0:
[----:B------:R-:W0:Y:S01]  /*05a0*/  LDC.64 R2, c[0x0][0x390] ;  /* 0x0000e400ff027b82 */ /* 0x000e220000000a00 */
[----:B------:R-:W1:Y:S02]  /*05b0*/  LDCU UR4, c[0x0][0x3a0] ;  /* 0x00007400ff0477ac */ /* 0x000e640008000800 */
[----:B-1----:R-:W-:-:S04]  /*05c0*/  IMAD R13, R12, UR4, R13 ;  /* 0x000000040c0d7c24 */ /* 0x002fc8000f8e020d */
[----:B0-----:R-:W-:-:S05]  /*05d0*/  IMAD.WIDE R2, R13, 0x4, R2 ;  /* 0x000000040d027825 */ /* 0x001fca00078e0202 */
[----:B------:R-:W-:Y:S01]  /*05e0*/  STG.E desc[UR8][R2.64], R23 ;  /* 0x0000001702007986 */ /* 0x000fe2000c101908 */
[----:B------:R-:W-:Y:S05]  /*05f0*/  EXIT ;  /* 0x000000000000794d */ /* 0x000fea0003800000 */
.L_x_2:
[----:B------:R-:W-:-:S00]  /*0600*/  BRA `(.L_x_2) ;  /* 0xfffffffc00fc7947 */ /* 0x000fc0000383ffff */
[----:B------:R-:W-:-:S00]  /*0610*/  NOP ;  /* 0x0000000000007918 */ /* 0x000fc00000000000 */
        /* <DEDUP_REMOVED lines=14> */
.L_x_8:


//--------------------- .text._Z10matmul_gpuPfS_S_iii --------------------------
	.section	.text._Z10matmul_gpuPfS_S_iii,"ax",@progbits
	.align	128
        .global         _Z10matmul_gpuPfS_S_iii
        .type           _Z10matmul_gpuPfS_S_iii,@function
        .size           _Z10matmul_gpuPfS_S_iii,(.L_x_9 - _Z10matmul_gpuPfS_S_iii)
        .other          _Z10matmul_gpuPfS_S_iii,@"STO_CUDA_ENTRY STV_DEFAULT"
_Z10matmul_gpuPfS_S_iii:
.text._Z10matmul_gpuPfS_S_iii:
[----:B------:R-:W-:Y:S01]  /*0000*/  LDC R1, c[0x0][0x37c] ;  /* 0x0000df00ff017b82 */ /* 0x000fe20000000800 */
[----:B------:R-:W0:Y:S07]  /*0010*/  S2R R5, SR_TID.X ;  /* 0x0000000000057919 */ /* 0x000e2e0000002100 */
[----:B------:R-:W1:Y:S01]  /*0020*/  LDC R16, c[0x0][0x364] ;  /* 0x0000d900ff107b82 */ /* 0x000e620000000800 */
[----:B------:R-:W2:Y:S01]  /*0030*/  LDCU UR6, c[0x0][0x398] ;  /* 0x00007300ff0677ac */ /* 0x000ea20008000800 */
[----:B------:R-:W1:Y:S06]  /*0040*/  S2R R3, SR_TID.Y ;  /* 0x0000000000037919 */ /* 0x000e6c0000002200 */
[----:B------:R-:W0:Y:S08]  /*0050*/  S2UR UR5, SR_CTAID.X ;  /* 0x00000000000579c3 */ /* 0x000e300000002500 */
[----:B------:R-:W0:Y:S08]  /*0060*/  LDC R0, c[0x0][0x360] ;  /* 0x0000d800ff007b82 */ /* 0x000e300000000800 */
[----:B------:R-:W1:Y:S08]  /*0070*/  S2UR UR4, SR_CTAID.Y ;  /* 0x00000000000479c3 */ /* 0x000e700000002600 */
[----:B------:R-:W3:Y:S01]  /*0080*/  LDC R17, c[0x0][0x3a0] ;  /* 0x0000e800ff117b82 */ /* 0x000ee20000000800 */
[----:B0-----:R-:W-:-:S02]  /*0090*/  IMAD R0, R0, UR5, R5 ;  /* 0x0000000500007c24 */ /* 0x001fc4000f8e0205 */
[----:B-1----:R-:W-:-:S03]  /*00a0*/  IMAD R16, R16, UR4, R3 ;  /* 0x0000000410107c24 */ /* 0x002fc6000f8e0203 */
[----:B---3--:R-:W-:-:S04]  /*00b0*/  ISETP.GE.AND P0, PT, R0, R17, PT ;  /* 0x000000110000720c */ /* 0x008fc80003f06270 */
[----:B--2---:R-:W-:-:S13]  /*00c0*/  ISETP.GE.OR P0, PT, R16, UR6, P0 ;  /* 0x0000000610007c0c */ /* 0x004fda0008706670 */
[----:B------:R-:W-:Y:S05]  /*00d0*/  @P0 EXIT ;  /* 0x000000000000094d */ /* 0x000fea0003800000 */
[----:B------:R-:W0:Y:S01]  /*00e0*/  LDC R19, c[0x0][0x39c] ;  /* 0x0000e700ff137b82 */ /* 0x000e220000000800 */
[----:B------:R-:W1:Y:S01]  /*00f0*/  LDCU.64 UR4, c[0x0][0x358] ;  /* 0x00006b00ff0477ac */ /* 0x000e620008000a00 */
[----:B------:R-:W-:Y:S01]  /*0100*/  HFMA2 R24, -RZ, RZ, 0, 0 ;  /* 0x00000000ff187431 */ /* 0x000fe200000001ff */
[----:B0-----:R-:W-:-:S13]  /*0110*/  ISETP.GE.AND P0, PT, R19, 0x1, PT ;  /* 0x000000011300780c */ /* 0x001fda0003f06270 */
[----:B-1----:R-:W-:Y:S05]  /*0120*/  @!P0 BRA `(.L_x_3) ;  /* 0x0000000400e08947 */ /* 0x002fea0003800000 */
[C---:B------:R-:W-:Y:S01]  /*0130*/  ISETP.GE.U32.AND P1, PT, R19.reuse, 0x8, PT ;  /* 0x000000081300780c */ /* 0x040fe20003f26070 */
[----:B------:R-:W-:Y:S01]  /*0140*/  IMAD R20, R16, R19, RZ ;  /* 0x0000001310147224 */ /* 0x000fe200078e02ff */
[----:B------:R-:W-:Y:S02]  /*0150*/  LOP3.LUT R27, R19, 0x7, RZ, 0xc0, !PT ;  /* 0x00000007131b7812 */ /* 0x000fe400078ec0ff */
[----:B------:R-:W-:Y:S02]  /*0160*/  MOV R24, RZ ;  /* 0x000000ff00187202 */ /* 0x000fe40000000f00 */
[----:B------:R-:W-:Y:S02]  /*0170*/  ISETP.NE.AND P0, PT, R27, RZ, PT ;  /* 0x000000ff1b00720c */ /* 0x000fe40003f05270 */
[----:B------:R-:W-:-:S05]  /*0180*/  MOV R21, RZ ;  /* 0x000000ff00157202 */ /* 0x000fca0000000f00 */
[----:B------:R-:W-:Y:S06]  /*0190*/  @!P1 BRA `(.L_x_4) ;  /* 0x0000000000c49947 */ /* 0x000fec0003800000 */
[----:B------:R-:W0:Y:S01]  /*01a0*/  LDC.64 R2, c[0x0][0x380] ;  /* 0x0000e000ff027b82 */ /* 0x000e220000000a00 */
[----:B------:R-:W-:Y:S02]  /*01b0*/  LOP3.LUT R21, R19, 0x7ffffff8, RZ, 0xc0, !PT ;  /* 0x7ffffff813157812 */ /* 0x000fe400078ec0ff */
[----:B------:R-:W-:Y:S02]  /*01c0*/  MOV R24, RZ ;  /* 0x000000ff00187202 */ /* 0x000fe40000000f00 */
[----:B------:R-:W-:Y:S02]  /*01d0*/  MOV R18, R0 ;  /* 0x0000000000127202 */ /* 0x000fe40000000f00 */
[----:B------:R-:W-:Y:S01]  /*01e0*/  IADD3 R22, PT, PT, -R21, RZ, RZ ;  /* 0x000000ff15167210 */ /* 0x000fe20007ffe1ff */
[----:B0-----:R-:W-:-:S03]  /*01f0*/  IMAD.WIDE.U32 R2, R20, 0x4, R2 ;  /* 0x0000000414027825 */ /* 0x001fc600078e0002 */
[----:B------:R-:W-:-:S04]  /*0200*/  IADD3 R4, P1, PT, R2, 0x10, RZ ;  /* 0x0000001002047810 */ /* 0x000fc80007f3e0ff */
[----:B------:R-:W-:-:S09]  /*0210*/  IADD3.X R5, PT, PT, RZ, R3, RZ, P1, !PT ;  /* 0x00000003ff057210 */ /* 0x000fd20000ffe4ff */
.L_x_5:
[----:B------:R-:W0:Y:S01]  /*0220*/  LDC.64 R14, c[0x0][0x388] ;  /* 0x0000e200ff0e7b82 */ /* 0x000e220000000a00 */
[----:B------:R-:W-:Y:S02]  /*0230*/  MOV R2, R4 ;  /* 0x0000000400027202 */ /* 0x000fe40000000f00 */
[----:B------:R-:W-:-:S05]  /*0240*/  MOV R3, R5 ;  /* 0x0000000500037202 */ /* 0x000fca0000000f00 */
[----:B------:R-:W2:Y:S04]  /*0250*/  LDG.E R25, desc[UR4][R2.64+-0x10] ;  /* 0xfffff00402197981 */ /* 0x000ea8000c1e1900 */
[----:B------:R-:W3:Y:S04]  /*0260*/  LDG.E R23, desc[UR4][R2.64+-0xc] ;  /* 0xfffff40402177981 */ /* 0x000ee8000c1e1900 */
[----:B------:R-:W4:Y:S04]  /*0270*/  LDG.E R29, desc[UR4][R2.64+-0x8] ;  /* 0xfffff804021d7981 */ /* 0x000f28000c1e1900 */
[----:B------:R-:W5:Y:S01]  /*0280*/  LDG.E R28, desc[UR4][R2.64+-0x4] ;  /* 0xfffffc04021c7981 */ /* 0x000f62000c1e1900 */
[----:B0-----:R-:W-:-:S05]  /*0290*/  IMAD.WIDE R14, R18, 0x4, R14 ;  /* 0x00000004120e7825 */ /* 0x001fca00078e020e */
[----:B------:R0:W2:Y:S01]  /*02a0*/  LDG.E R26, desc[UR4][R14.64] ;  /* 0x000000040e1a7981 */ /* 0x0000a2000c1e1900 */
[----:B------:R-:W-:-:S04]  /*02b0*/  IMAD.WIDE R12, R17, 0x4, R14 ;  /* 0x00000004110c7825 */ /* 0x000fc800078e020e */
[C---:B------:R-:W-:Y:S02]  /*02c0*/  IMAD.WIDE R4, R17.reuse, 0x4, R12 ;  /* 0x0000000411047825 */ /* 0x040fe400078e020c */
[----:B------:R-:W3:Y:S02]  /*02d0*/  LDG.E R12, desc[UR4][R12.64] ;  /* 0x000000040c0c7981 */ /* 0x000ee4000c1e1900 */
[C---:B------:R-:W-:Y:S02]  /*02e0*/  IMAD.WIDE R8, R17.reuse, 0x4, R4 ;  /* 0x0000000411087825 */ /* 0x040fe400078e0204 */
[----:B------:R-:W4:Y:S02]  /*02f0*/  LDG.E R4, desc[UR4][R4.64] ;  /* 0x0000000404047981 */ /* 0x000f24000c1e1900 */
[C---:B------:R-:W-:Y:S02]  /*0300*/  IMAD.WIDE R6, R17.reuse, 0x4, R8 ;  /* 0x0000000411067825 */ /* 0x040fe400078e0208 */
[----:B------:R-:W5:Y:S02]  /*0310*/  LDG.E R8, desc[UR4][R8.64] ;  /* 0x0000000408087981 */ /* 0x000f64000c1e1900 */
[----:B------:R-:W-:-:S02]  /*0320*/  IMAD.WIDE R10, R17, 0x4, R6 ;  /* 0x00000004110a7825 */ /* 0x000fc400078e0206 */
[----:B------:R-:W5:Y:S04]  /*0330*/  LDG.E R5, desc[UR4][R2.64] ;  /* 0x0000000402057981 */ /* 0x000f68000c1e1900 */
[----:B------:R-:W5:Y:S01]  /*0340*/  LDG.E R6, desc[UR4][R6.64] ;  /* 0x0000000406067981 */ /* 0x000f62000c1e1900 */
[----:B0-----:R-:W-:-:S03]  /*0350*/  IMAD.WIDE R14, R17, 0x4, R10 ;  /* 0x00000004110e7825 */ /* 0x001fc600078e020a */
[----:B------:R-:W5:Y:S04]  /*0360*/  LDG.E R10, desc[UR4][R10.64] ;  /* 0x000000040a0a7981 */ /* 0x000f68000c1e1900 */
[----:B------:R-:W5:Y:S04]  /*0370*/  LDG.E R13, desc[UR4][R14.64] ;  /* 0x000000040e0d7981 */ /* 0x000f68000c1e1900 */
[----:B------:R-:W5:Y:S04]  /*0380*/  LDG.E R7, desc[UR4][R2.64+0x4] ;  /* 0x0000040402077981 */ /* 0x000f68000c1e1900 */
[----:B------:R-:W5:Y:S01]  /*0390*/  LDG.E R9, desc[UR4][R2.64+0xc] ;  /* 0x00000c0402097981 */ /* 0x000f62000c1e1900 */
[----:B--2---:R-:W-:Y:S01]  /*03a0*/  FFMA R26, R25, R26, R24 ;  /* 0x0000001a191a7223 */ /* 0x004fe20000000018 */
[----:B------:R-:W-:-:S02]  /*03b0*/  IMAD.WIDE R24, R17, 0x4, R14 ;  /* 0x0000000411187825 */ /* 0x000fc400078e020e */
[----:B------:R-:W2:Y:S04]  /*03c0*/  LDG.E R14, desc[UR4][R2.64+0x8] ;  /* 0x00000804020e7981 */ /* 0x000ea8000c1e1900 */
[----:B------:R-:W2:Y:S01]  /*03d0*/  LDG.E R24, desc[UR4][R24.64] ;  /* 0x0000000418187981 */ /* 0x000ea2000c1e1900 */
[----:B---3--:R-:W-:Y:S01]  /*03e0*/  FFMA R12, R23, R12, R26 ;  /* 0x0000000c170c7223 */ /* 0x008fe2000000001a */
[----:B------:R-:W-:-:S03]  /*03f0*/  IADD3 R22, PT, PT, R22, 0x8, RZ ;  /* 0x0000000816167810 */ /* 0x000fc60007ffe0ff */
[----:B----4-:R-:W-:Y:S01]  /*0400*/  FFMA R29, R29, R4, R12 ;  /* 0x000000041d1d7223 */ /* 0x010fe2000000000c */
[----:B------:R-:W-:-:S03]  /*0410*/  ISETP.NE.AND P1, PT, R22, RZ, PT ;  /* 0x000000ff1600720c */ /* 0x000fc60003f25270 */
[----:B-----5:R-:W-:Y:S01]  /*0420*/  FFMA R8, R28, R8, R29 ;  /* 0x000000081c087223 */ /* 0x020fe2000000001d */
[----:B------:R-:W-:-:S03]  /*0430*/  IADD3 R4, P2, PT, R2, 0x20, RZ ;  /* 0x0000002002047810 */ /* 0x000fc60007f5e0ff */
[----:B------:R-:W-:Y:S01]  /*0440*/  FFMA R6, R5, R6, R8 ;  /* 0x0000000605067223 */ /* 0x000fe20000000008 */
[----:B------:R-:W-:Y:S02]  /*0450*/  IADD3.X R5, PT, PT, RZ, R3, RZ, P2, !PT ;  /* 0x00000003ff057210 */ /* 0x000fe400017fe4ff */
[----:B------:R-:W-:Y:S01]  /*0460*/  LEA R18, R17, R18, 0x3 ;  /* 0x0000001211127211 */ /* 0x000fe200078e18ff */
[----:B------:R-:W-:-:S04]  /*0470*/  FFMA R7, R7, R10, R6 ;  /* 0x0000000a07077223 */ /* 0x000fc80000000006 */
[----:B--2---:R-:W-:-:S04]  /*0480*/  FFMA R14, R14, R13, R7 ;  /* 0x0000000d0e0e7223 */ /* 0x004fc80000000007 */
[----:B------:R-:W-:Y:S01]  /*0490*/  FFMA R24, R9, R24, R14 ;  /* 0x0000001809187223 */ /* 0x000fe2000000000e */
[----:B------:R-:W-:Y:S06]  /*04a0*/  @P1 BRA `(.L_x_5) ;  /* 0xfffffffc005c1947 */ /* 0x000fec000383ffff */
.L_x_4:
[----:B------:R-:W-:Y:S05]  /*04b0*/  @!P0 BRA `(.L_x_3) ;  /* 0x0000000000fc8947 */ /* 0x000fea0003800000 */
[----:B------:R-:W-:Y:S02]  /*04c0*/  ISETP.GE.U32.AND P1, PT, R27, 0x4, PT ;  /* 0x000000041b00780c */ /* 0x000fe40003f26070 */
[----:B------:R-:W-:-:S04]  /*04d0*/  LOP3.LUT R14, R19, 0x3, RZ, 0xc0, !PT ;  /* 0x00000003130e7812 */ /* 0x000fc800078ec0ff */
[----:B------:R-:W-:-:S07]  /*04e0*/  ISETP.NE.AND P0, PT, R14, RZ, PT ;  /* 0x000000ff0e00720c */ /* 0x000fce0003f05270 */
[----:B------:R-:W-:Y:S06]  /*04f0*/  @!P1 BRA `(.L_x_6) ;  /* 0x00000000006c9947 */ /* 0x000fec0003800000 */
[----:B------:R-:W0:Y:S01]  /*0500*/  LDC.64 R4, c[0x0][0x388] ;  /* 0x0000e200ff047b82 */ /* 0x000e220000000a00 */
[----:B------:R-:W1:Y:S01]  /*0510*/  LDCU.64 UR6, c[0x0][0x380] ;  /* 0x00007000ff0677ac */ /* 0x000e620008000a00 */
[----:B------:R-:W-:Y:S01]  /*0520*/  IMAD R7, R21, R17, R0 ;  /* 0x0000001115077224 */ /* 0x000fe200078e0200 */
[CC--:B------:R-:W-:Y:S02]  /*0530*/  IADD3 R3, PT, PT, R20.reuse, R21.reuse, RZ ;  /* 0x0000001514037210 */ /* 0x0c0fe40007ffe0ff */
[----:B------:R-:W-:-:S03]  /*0540*/  IADD3 R8, P1, PT, R20, R21, RZ ;  /* 0x0000001514087210 */ /* 0x000fc60007f3e0ff */
[----:B------:R-:W2:Y:S01]  /*0550*/  LDC.64 R12, c[0x0][0x380] ;  /* 0x0000e000ff0c7b82 */ /* 0x000ea20000000a00 */
[----:B0-----:R-:W-:-:S04]  /*0560*/  IMAD.WIDE R4, R7, 0x4, R4 ;  /* 0x0000000407047825 */ /* 0x001fc800078e0204 */
[----:B------:R-:W-:Y:S02]  /*0570*/  IMAD.WIDE R6, R17, 0x4, R4 ;  /* 0x0000000411067825 */ /* 0x000fe400078e0204 */
[----:B------:R-:W3:Y:S02]  /*0580*/  LDG.E R4, desc[UR4][R4.64] ;  /* 0x0000000404047981 */ /* 0x000ee4000c1e1900 */
[----:B--2---:R-:W-:Y:S01]  /*0590*/  IMAD.WIDE.U32 R12, R3, 0x4, R12 ;  /* 0x00000004030c7825 */ /* 0x004fe200078e000c */
[----:B------:R-:W-:Y:S02]  /*05a0*/  IADD3.X R3, PT, PT, RZ, RZ, RZ, P1, !PT ;  /* 0x000000ffff037210 */ /* 0x000fe40000ffe4ff */
[----:B-1----:R-:W-:-:S03]  /*05b0*/  LEA R2, P1, R8, UR6, 0x2 ;  /* 0x0000000608027c11 */ /* 0x002fc6000f8210ff */
[----:B------:R-:W3:Y:S01]  /*05c0*/  LDG.E R13, desc[UR4][R12.64] ;  /* 0x000000040c0d7981 */ /* 0x000ee2000c1e1900 */
[----:B------:R-:W-:Y:S01]  /*05d0*/  LEA.HI.X R3, R8, UR7, R3, 0x2, P1 ;  /* 0x0000000708037c11 */ /* 0x000fe200088f1403 */
[C---:B------:R-:W-:Y:S02]  /*05e0*/  IMAD.WIDE R8, R17.reuse, 0x4, R6 ;  /* 0x0000000411087825 */ /* 0x040fe400078e0206 */
[----:B------:R-:W2:Y:S04]  /*05f0*/  LDG.E R6, desc[UR4][R6.64] ;  /* 0x0000000406067981 */ /* 0x000ea8000c1e1900 */
[----:B------:R-:W2:Y:S01]  /*0600*/  LDG.E R15, desc[UR4][R2.64+0x4] ;  /* 0x00000404020f7981 */ /* 0x000ea2000c1e1900 */
[----:B------:R-:W-:-:S03]  /*0610*/  IMAD.WIDE R10, R17, 0x4, R8 ;  /* 0x00000004110a7825 */ /* 0x000fc600078e0208 */
[----:B------:R-:W4:Y:S04]  /*0620*/  LDG.E R22, desc[UR4][R8.64] ;  /* 0x0000000408167981 */ /* 0x000f28000c1e1900 */
[----:B------:R-:W4:Y:S04]  /*0630*/  LDG.E R18, desc[UR4][R2.64+0x8] ;  /* 0x0000080402127981 */ /* 0x000f28000c1e1900 */
[----:B------:R-:W5:Y:S04]  /*0640*/  LDG.E R26, desc[UR4][R2.64+0xc] ;  /* 0x00000c04021a7981 */ /* 0x000f68000c1e1900 */
[----:B------:R-:W5:Y:S01]  /*0650*/  LDG.E R10, desc[UR4][R10.64] ;  /* 0x000000040a0a7981 */ /* 0x000f62000c1e1900 */
[----:B------:R-:W-:Y:S01]  /*0660*/  IADD3 R21, PT, PT, R21, 0x4, RZ ;  /* 0x0000000415157810 */ /* 0x000fe20007ffe0ff */
[----:B---3--:R-:W-:-:S04]  /*0670*/  FFMA R24, R13, R4, R24 ;  /* 0x000000040d187223 */ /* 0x008fc80000000018 */
[----:B--2---:R-:W-:-:S04]  /*0680*/  FFMA R15, R15, R6, R24 ;  /* 0x000000060f0f7223 */ /* 0x004fc80000000018 */
[----:B----4-:R-:W-:-:S04]  /*0690*/  FFMA R15, R18, R22, R15 ;  /* 0x00000016120f7223 */ /* 0x010fc8000000000f */
[----:B-----5:R-:W-:-:S07]  /*06a0*/  FFMA R24, R26, R10, R15 ;  /* 0x0000000a1a187223 */ /* 0x020fce000000000f */
.L_x_6:
[----:B------:R-:W-:Y:S05]  /*06b0*/  @!P0 BRA `(.L_x_3) ;  /* 0x00000000007c8947 */ /* 0x000fea0003800000 */
[----:B------:R-:W-:Y:S01]  /*06c0*/  ISETP.NE.AND P1, PT, R14, 0x1, PT ;  /* 0x000000010e00780c */ /* 0x000fe20003f25270 */
[----:B------:R-:W0:Y:S01]  /*06d0*/  LDC.64 R10, c[0x0][0x380] ;  /* 0x0000e000ff0a7b82 */ /* 0x000e220000000a00 */
[----:B------:R-:W-:-:S04]  /*06e0*/  LOP3.LUT R19, R19, 0x1, RZ, 0xc0, !PT ;  /* 0x0000000113137812 */ /* 0x000fc800078ec0ff */
[----:B------:R-:W-:-:S03]  /*06f0*/  ISETP.NE.U32.AND P0, PT, R19, 0x1, PT ;  /* 0x000000011300780c */ /* 0x000fc60003f05070 */
[----:B------:R-:W1:Y:S04]  /*0700*/  LDC.64 R8, c[0x0][0x388] ;  /* 0x0000e200ff087b82 */ /* 0x000e680000000a00 */
[CC--:B------:R-:W-:Y:S02]  /*0710*/  @P1 IADD3 R13, PT, PT, R20.reuse, R21.reuse, RZ ;  /* 0x00000015140d1210 */ /* 0x0c0fe40007ffe0ff */
[----:B------:R-:W-:Y:S02]  /*0720*/  @P1 IADD3 R12, P2, PT, R20, R21, RZ ;  /* 0x00000015140c1210 */ /* 0x000fe40007f5e0ff */
[----:B------:R-:W2:Y:S02]  /*0730*/  @P1 LDC.64 R2, c[0x0][0x380] ;  /* 0x0000e000ff021b82 */ /* 0x000ea40000000a00 */
[----:B------:R-:W-:-:S06]  /*0740*/  @P1 IADD3.X R14, PT, PT, RZ, RZ, RZ, P2, !PT ;  /* 0x000000ffff0e1210 */ /* 0x000fcc00017fe4ff */
[----:B------:R-:W3:Y:S01]  /*0750*/  LDC.64 R4, c[0x0][0x380] ;  /* 0x0000e000ff047b82 */ /* 0x000ee20000000a00 */
[----:B0-----:R-:W-:-:S04]  /*0760*/  @P1 IMAD.WIDE.U32 R10, R13, 0x4, R10 ;  /* 0x000000040d0a1825 */ /* 0x001fc800078e000a */
[C---:B------:R-:W-:Y:S01]  /*0770*/  @P1 IMAD R13, R21.reuse, R17, R0 ;  /* 0x00000011150d1224 */ /* 0x040fe200078e0200 */
[----:B------:R-:W-:Y:S01]  /*0780*/  @P1 IADD3 R21, PT, PT, R21, 0x2, RZ ;  /* 0x0000000215151810 */ /* 0x000fe20007ffe0ff */
[----:B------:R-:W4:Y:S01]  /*0790*/  @P1 LDG.E R11, desc[UR4][R10.64] ;  /* 0x000000040a0b1981 */ /* 0x000f22000c1e1900 */
[----:B------:R-:W0:Y:S01]  /*07a0*/  LDC.64 R6, c[0x0][0x388] ;  /* 0x0000e200ff067b82 */ /* 0x000e220000000a00 */
[----:B-1----:R-:W-:Y:S01]  /*07b0*/  @P1 IMAD.WIDE R8, R13, 0x4, R8 ;  /* 0x000000040d081825 */ /* 0x002fe200078e0208 */
[----:B------:R-:W-:Y:S02]  /*07c0*/  @!P0 IADD3 R15, PT, PT, R20, R21, RZ ;  /* 0x00000015140f8210 */ /* 0x000fe40007ffe0ff */
[----:B--2---:R-:W-:Y:S01]  /*07d0*/  @P1 LEA R2, P2, R12, R2, 0x2 ;  /* 0x000000020c021211 */ /* 0x004fe200078410ff */
[----:B------:R-:W-:-:S03]  /*07e0*/  @!P0 IMAD R21, R21, R17, R0 ;  /* 0x0000001115158224 */ /* 0x000fc600078e0200 */
[----:B------:R-:W-:Y:S01]  /*07f0*/  @P1 LEA.HI.X R3, R12, R3, R14, 0x2, P2 ;  /* 0x000000030c031211 */ /* 0x000fe200010f140e */
[----:B------:R-:W-:Y:S01]  /*0800*/  @P1 IMAD.WIDE R12, R17, 0x4, R8 ;  /* 0x00000004110c1825 */ /* 0x000fe200078e0208 */
[----:B------:R-:W4:Y:S03]  /*0810*/  @P1 LDG.E R14, desc[UR4][R8.64] ;  /* 0x00000004080e1981 */ /* 0x000f26000c1e1900 */
[----:B---3--:R-:W-:Y:S01]  /*0820*/  @!P0 IMAD.WIDE.U32 R4, R15, 0x4, R4 ;  /* 0x000000040f048825 */ /* 0x008fe200078e0004 */
[----:B------:R-:W2:Y:S04]  /*0830*/  @P1 LDG.E R2, desc[UR4][R2.64+0x4] ;  /* 0x0000040402021981 */ /* 0x000ea8000c1e1900 */
[----:B------:R-:W2:Y:S01]  /*0840*/  @P1 LDG.E R12, desc[UR4][R12.64] ;  /* 0x000000040c0c1981 */ /* 0x000ea2000c1e1900 */
[----:B0-----:R-:W-:-:S03]  /*0850*/  @!P0 IMAD.WIDE R6, R21, 0x4, R6 ;  /* 0x0000000415068825 */ /* 0x001fc600078e0206 */
[----:B------:R-:W3:Y:S04]  /*0860*/  @!P0 LDG.E R5, desc[UR4][R4.64] ;  /* 0x0000000404058981 */ /* 0x000ee8000c1e1900 */
[----:B------:R-:W3:Y:S01]  /*0870*/  @!P0 LDG.E R6, desc[UR4][R6.64] ;  /* 0x0000000406068981 */ /* 0x000ee2000c1e1900 */
[----:B----4-:R-:W-:-:S04]  /*0880*/  @P1 FFMA R11, R11, R14, R24 ;  /* 0x0000000e0b0b1223 */ /* 0x010fc80000000018 */
[----:B--2---:R-:W-:-:S04]  /*0890*/  @P1 FFMA R24, R2, R12, R11 ;  /* 0x0000000c02181223 */ /* 0x004fc8000000000b */
[----:B---3--:R-:W-:-:S07]  /*08a0*/  @!P0 FFMA R24, R5, R6, R24 ;  /* 0x0000000605188223 */ /* 0x008fce0000000018 */
.L_x_3:
[----:B------:R-:W0:Y:S01]  /*08b0*/  LDC.64 R2, c[0x0][0x390] ;  /* 0x0000e400ff027b82 */ /* 0x000e220000000a00 */
[----:B------:R-:W-:-:S04]  /*08c0*/  IMAD R17, R16, R17, R0 ;  /* 0x0000001110117224 */ /* 0x000fc800078e0200 */
[----:B0-----:R-:W-:-:S05]  /*08d0*/  IMAD.WIDE R2, R17, 0x4, R2 ;  /* 0x0000000411027825 */ /* 0x001fca00078e0202 */
[----:B------:R-:W-:Y:S01]  /*08e0*/  STG.E desc[UR4][R2.64], R24 ;  /* 0x0000001802007986 */ /* 0x000fe2000c101904 */
[----:B------:R-:W-:Y:S05]  /*08f0*/  EXIT ;  /* 0x000000000000794d */ /* 0x000fea0003800000 */
.L_x_7:
        /* <DEDUP_REMOVED lines=16> */
.L_x_9:


//--------------------- .nv.shared._Z19tiled_matmul_kernelPfS_S_iii --------------------------
	.section	.nv.shared._Z19tiled_matmul_kernelPfS_S_iii,"aw",@nobits
	.sectionflags	@""
	.align	4
.nv.shared._Z19tiled_matmul_kernelPfS_S_iii:
	.zero		3072


//--------------------- .nv.shared.reserved.0     --------------------------
	.section	.nv.shared.reserved.0,"aw",@nobits
	.weak		__nv_reservedSMEM_offset_0_alias
	.size		__nv_reservedSMEM_offset_0_alias, 0, 64
	.other		__nv_reservedSMEM_offset_0_alias,@"STO_CUDA_RESERVED_SHARED STV_DEFAULT"
__nv_reservedSMEM_offset_0_alias:
	.zero		0
	.zero		64


//--------------------- .nv.constant0._Z19tiled_matmul_kernelPfS_S_iii --------------------------
	.section	.nv.constant0._Z19tiled_matmul_kernelPfS_S_iii,"a",@progbits
	.sectionflags	@""
	.align	4
.nv.constant0._Z19tiled_matmul_kernelPfS_S_iii:
	.zero		932


//--------------------- .nv.constant0._Z10matmul_gpuPfS_S_iii --------------------------
	.section	.nv.constant0._Z10matmul_gpuPfS_S_iii,"a",@progbits
	.sectionflags	@""
	.align	4
.nv.constant0._Z10matmul_gpuPfS_S_iii:
	.zero		932


//--------------------- SYMBOLS --------------------------

	.type		.nv.reservedSmem.offset0,@object
	.size		.nv.reservedSmem.offset0,0x4
	.type		.nv.reservedSmem.cap,@object
	.size		.nv.reservedSmem.cap,0x4
